//
// Generated by NVIDIA NVVM Compiler
//
// Compiler Build ID: CL-36424714
// Cuda compilation tools, release 13.0, V13.0.88
// Based on NVVM 20.0.0
//

.version 9.0
.target sm_100
.address_size 64

	// .globl	_Z10vector_addPfS_S_i

.visible .entry _Z10vector_addPfS_S_i(
	.param .u64 .ptr .align 1 _Z10vector_addPfS_S_i_param_0,
	.param .u64 .ptr .align 1 _Z10vector_addPfS_S_i_param_1,
	.param .u64 .ptr .align 1 _Z10vector_addPfS_S_i_param_2,
	.param .u32 _Z10vector_addPfS_S_i_param_3
)
{
	.reg .pred 	%p<3>;
	.reg .b32 	%r<11>;
	.reg .b32 	%f<4>;
	.reg .b64 	%rd<11>;

	ld.param.u64 	%rd4, [_Z10vector_addPfS_S_i_param_0];
	ld.param.u64 	%rd5, [_Z10vector_addPfS_S_i_param_1];
	ld.param.u64 	%rd6, [_Z10vector_addPfS_S_i_param_2];
	ld.param.u32 	%r6, [_Z10vector_addPfS_S_i_param_3];
	mov.u32 	%r1, %ntid.x;
	mov.u32 	%r7, %ctaid.x;
	mov.u32 	%r8, %tid.x;
	mad.lo.s32 	%r10, %r1, %r7, %r8;
	setp.ge.s32 	%p1, %r10, %r6;
	@%p1 bra 	$L__BB0_3;
	mov.u32 	%r9, %nctaid.x;
	mul.lo.s32 	%r3, %r1, %r9;
	cvta.to.global.u64 	%rd1, %rd5;
	cvta.to.global.u64 	%rd2, %rd6;
	cvta.to.global.u64 	%rd3, %rd4;
$L__BB0_2:
	mul.wide.s32 	%rd7, %r10, 4;
	add.s64 	%rd8, %rd1, %rd7;
	ld.global.f32 	%f1, [%rd8];
	add.s64 	%rd9, %rd2, %rd7;
	ld.global.f32 	%f2, [%rd9];
	add.f32 	%f3, %f1, %f2;
	add.s64 	%rd10, %rd3, %rd7;
	st.global.f32 	[%rd10], %f3;
	add.s32 	%r10, %r10, %r3;
	setp.lt.s32 	%p2, %r10, %r6;
	@%p2 bra 	$L__BB0_2;
$L__BB0_3:
	ret;

}


// ===== COMPILED SASS (sm_100) =====

	.target	sm_100

	.elftype	@"ET_EXEC"


//--------------------- .note.nv.tkinfo           --------------------------
	.section	.note.nv.tkinfo,"",@"SHT_NOTE"
	.sectionflags	@"SHF_NOTE_NV_TKINFO"
	.tkinfo
        /*0018*/ 	.word	0x00000002
        /*0030*/ 	.string	""
        /*0030*/ 	.string	"ptxas"
        /*0030*/ 	.string	"Cuda compilation tools, release 13.0, V13.0.88"
        /*0030*/ 	.string	"Build cuda_13.0.r13.0/compiler.36424714_0"
        /*0030*/ 	.string	"-arch sm_100 -m 64 "



//--------------------- .note.nv.cuinfo           --------------------------
	.section	.note.nv.cuinfo,"",@"SHT_NOTE"
	.sectionflags	@"SHF_NOTE_NV_CUINFO"
        /*0018*/ 	.short	0x0002
        /*001a*/ 	.short	0x0064
        /*001c*/ 	.short	0x0082
	.zero		2


//--------------------- .nv.info                  --------------------------
	.section	.nv.info,"",@"SHT_CUDA_INFO"
	.align	4


	//----- nvinfo : EIATTR_REGCOUNT
	.align		4
        /*0000*/ 	.byte	0x04, 0x2f
        /*0002*/ 	.short	(.L_1 - .L_0)
	.align		4
.L_0:
        /*0004*/ 	.word	index@(_Z10vector_addPfS_S_i)
        /*0008*/ 	.word	0x00000012


	//----- nvinfo : EIATTR_FRAME_SIZE
	.align		4
.L_1:
        /*000c*/ 	.byte	0x04, 0x11
        /*000e*/ 	.short	(.L_3 - .L_2)
	.align		4
.L_2:
        /*0010*/ 	.word	index@(_Z10vector_addPfS_S_i)
        /*0014*/ 	.word	0x00000000


	//----- nvinfo : EIATTR_MIN_STACK_SIZE
	.align		4
.L_3:
        /*0018*/ 	.byte	0x04, 0x12
        /*001a*/ 	.short	(.L_5 - .L_4)
	.align		4
.L_4:
        /*001c*/ 	.word	index@(_Z10vector_addPfS_S_i)
        /*0020*/ 	.word	0x00000000
.L_5:


//--------------------- .nv.compat                --------------------------
	.section	.nv.compat,"",@"SHT_CUDA_COMPAT_INFO"
	.align	4
        /*0000*/ 	.byte	0x02, 0x09, 0x00, 0x00, 0x02, 0x02, 0x01, 0x00, 0x02, 0x05, 0x05, 0x00, 0x03, 0x07, 0x01, 0x01
        /*0010*/ 	.byte	0x02, 0x03, 0x00, 0x00, 0x02, 0x06, 0x01, 0x00, 0x04, 0x0b, 0x08, 0x00, 0x09, 0x00, 0x00, 0x00
        /*0020*/ 	.byte	0x00, 0x00, 0x00, 0x00


//--------------------- .nv.info._Z10vector_addPfS_S_i --------------------------
	.section	.nv.info._Z10vector_addPfS_S_i,"",@"SHT_CUDA_INFO"
	.sectionflags	@""
	.align	4


	//----- nvinfo : EIATTR_CUDA_API_VERSION
	.align		4
        /*0000*/ 	.byte	0x04, 0x37
        /*0002*/ 	.short	(.L_7 - .L_6)
.L_6:
        /*0004*/ 	.word	0x00000082


	//----- nvinfo : EIATTR_KPARAM_INFO
	.align		4
.L_7:
        /*0008*/ 	.byte	0x04, 0x17
        /*000a*/ 	.short	(.L_9 - .L_8)
.L_8:
        /*000c*/ 	.word	0x00000000
        /*0010*/ 	.short	0x0003
        /*0012*/ 	.short	0x0018
        /*0014*/ 	.byte	0x00, 0xf0, 0x11, 0x00


	//----- nvinfo : EIATTR_KPARAM_INFO
	.align		4
.L_9:
        /*0018*/ 	.byte	0x04, 0x17
        /*001a*/ 	.short	(.L_11 - .L_10)
.L_10:
        /*001c*/ 	.word	0x00000000
        /*0020*/ 	.short	0x0002
        /*0022*/ 	.short	0x0010
        /*0024*/ 	.byte	0x00, 0xf5, 0x21, 0x00


	//----- nvinfo : EIATTR_KPARAM_INFO
	.align		4
.L_11:
        /*0028*/ 	.byte	0x04, 0x17
        /*002a*/ 	.short	(.L_13 - .L_12)
.L_12:
        /*002c*/ 	.word	0x00000000
        /*0030*/ 	.short	0x0001
        /*0032*/ 	.short	0x0008
        /*0034*/ 	.byte	0x00, 0xf5, 0x21, 0x00


	//----- nvinfo : EIATTR_KPARAM_INFO
	.align		4
.L_13:
        /*0038*/ 	.byte	0x04, 0x17
        /*003a*/ 	.short	(.L_15 - .L_14)
.L_14:
        /*003c*/ 	.word	0x00000000
        /*0040*/ 	.short	0x0000
        /*0042*/ 	.short	0x0000
        /*0044*/ 	.byte	0x00, 0xf5, 0x21, 0x00


	//----- nvinfo : EIATTR_SPARSE_MMA_MASK
	.align		4
.L_15:
        /*0048*/ 	.byte	0x03, 0x50
        /*004a*/ 	.short	0x0000


	//----- nvinfo : EIATTR_MAXREG_COUNT
	.align		4
        /*004c*/ 	.byte	0x03, 0x1b
        /*004e*/ 	.short	0x00ff


	//----- nvinfo : EIATTR_MERCURY_ISA_VERSION
	.align		4
        /*0050*/ 	.byte	0x03, 0x5f
        /*0052*/ 	.short	0x0101


	//----- nvinfo : EIATTR_VRC_CTA_INIT_COUNT
	.align		4
        /*0054*/ 	.byte	0x02, 0x4a
	.zero		1
	.zero		1


	//----- nvinfo : EIATTR_EXIT_INSTR_OFFSETS
	.align		4
        /*0058*/ 	.byte	0x04, 0x1c
        /*005a*/ 	.short	(.L_17 - .L_16)


	//   ....[0]....
.L_16:
        /*005c*/ 	.word	0x00000070


	//   ....[1]....
        /*0060*/ 	.word	0x00000180


	//----- nvinfo : EIATTR_CRS_STACK_SIZE
	.align		4
.L_17:
        /*0064*/ 	.byte	0x04, 0x1e
        /*0066*/ 	.short	(.L_19 - .L_18)
.L_18:
        /*0068*/ 	.word	0x00000000


	//----- nvinfo : EIATTR_CBANK_PARAM_SIZE
	.align		4
.L_19:
        /*006c*/ 	.byte	0x03, 0x19
        /*006e*/ 	.short	0x001c


	//----- nvinfo : EIATTR_PARAM_CBANK
	.align		4
        /*0070*/ 	.byte	0x04, 0x0a
        /*0072*/ 	.short	(.L_21 - .L_20)
	.align		4
.L_20:
        /*0074*/ 	.word	index@(.nv.constant0._Z10vector_addPfS_S_i)
        /*0078*/ 	.short	0x0380
        /*007a*/ 	.short	0x001c


	//----- nvinfo : EIATTR_SW_WAR
	.align		4
.L_21:
        /*007c*/ 	.byte	0x04, 0x36
        /*007e*/ 	.short	(.L_23 - .L_22)
.L_22:
        /*0080*/ 	.word	0x00000008
.L_23:


//--------------------- .nv.callgraph             --------------------------
	.section	.nv.callgraph,"",@"SHT_CUDA_CALLGRAPH"
	.align	4
	.sectionentsize	8
	.align		4
        /*0000*/ 	.word	0x00000000
	.align		4
        /*0004*/ 	.word	0xffffffff
	.align		4
        /*0008*/ 	.word	0x00000000
	.align		4
        /*000c*/ 	.word	0xfffffffe
	.align		4
        /*0010*/ 	.word	0x00000000
	.align		4
        /*0014*/ 	.word	0xfffffffd
	.align		4
        /*0018*/ 	.word	0x00000000
	.align		4
        /*001c*/ 	.word	0xfffffffc


//--------------------- .text._Z10vector_addPfS_S_i --------------------------
	.section	.text._Z10vector_addPfS_S_i,"ax",@progbits
	.align	128
        .global         _Z10vector_addPfS_S_i
        .type           _Z10vector_addPfS_S_i,@function
        .size           _Z10vector_addPfS_S_i,(.L_x_2 - _Z10vector_addPfS_S_i)
        .other          _Z10vector_addPfS_S_i,@"STO_CUDA_ENTRY STV_DEFAULT"
_Z10vector_addPfS_S_i:
.text._Z10vector_addPfS_S_i:
[----:B------:R-:W-:Y:S01]  /*0000*/  LDC R1, c[0x0][0x37c] ;  /* 0x0000df00ff017b82 */ /* 0x000fe20000000800 */
[----:B------:R-:W0:Y:S01]  /*0010*/  S2R R0, SR_CTAID.X ;  /* 0x0000000000007919 */ /* 0x000e220000002500 */
[----:B------:R-:W0:Y:S01]  /*0020*/  LDCU UR4, c[0x0][0x360] ;  /* 0x00006c00ff0477ac */ /* 0x000e220008000800 */
[----:B------:R-:W0:Y:S01]  /*0030*/  S2R R3, SR_TID.X ;  /* 0x0000000000037919 */ /* 0x000e220000002100 */
[----:B------:R-:W1:Y:S01]  /*0040*/  LDCU UR8, c[0x0][0x398] ;  /* 0x00007300ff0877ac */ /* 0x000e620008000800 */
[----:B0-----:R-:W-:-:S05]  /*0050*/  IMAD R0, R0, UR4, R3 ;  /* 0x0000000400007c24 */ /* 0x001fca000f8e0203 */
[----:B-1----:R-:W-:-:S13]  /*0060*/  ISETP.GE.AND P0, PT, R0, UR8, PT ;  /* 0x0000000800007c0c */ /* 0x002fda000bf06270 */
[----:B------:R-:W-:Y:S05]  /*0070*/  @P0 EXIT ;  /* 0x000000000000094d */ /* 0x000fea0003800000 */
[----:B------:R-:W0:Y:S01]  /*0080*/  LDC.64 R10, c[0x0][0x390] ;  /* 0x0000e400ff0a7b82 */ /* 0x000e220000000a00 */
[----:B------:R-:W1:Y:S01]  /*0090*/  LDCU UR5, c[0x0][0x370] ;  /* 0x00006e00ff0577ac */ /* 0x000e620008000800 */
[----:B------:R-:W2:Y:S06]  /*00a0*/  LDCU.64 UR6, c[0x0][0x358] ;  /* 0x00006b00ff0677ac */ /* 0x000eac0008000a00 */
[----:B------:R-:W3:Y:S08]  /*00b0*/  LDC.64 R12, c[0x0][0x380] ;  /* 0x0000e000ff0c7b82 */ /* 0x000ef00000000a00 */
[----:B------:R-:W4:Y:S01]  /*00c0*/  LDC.64 R8, c[0x0][0x388] ;  /* 0x0000e200ff087b82 */ /* 0x000f220000000a00 */
[----:B-1----:R-:W-:-:S12]  /*00d0*/  UIMAD UR4, UR4, UR5, URZ ;  /* 0x00000005040472a4 */ /* 0x002fd8000f8e02ff */
.L_x_0:
[----:B----4-:R-:W-:-:S04]  /*00e0*/  IMAD.WIDE R2, R0, 0x4, R8 ;  /* 0x0000000400027825 */ /* 0x010fc800078e0208 */
[C---:B0-----:R-:W-:Y:S02]  /*00f0*/  IMAD.WIDE R4, R0.reuse, 0x4, R10 ;  /* 0x0000000400047825 */ /* 0x041fe400078e020a */
[----:B--2---:R-:W2:Y:S04]  /*0100*/  LDG.E R2, desc[UR6][R2.64] ;  /* 0x0000000602027981 */ /* 0x004ea8000c1e1900 */
[----:B------:R-:W2:Y:S01]  /*0110*/  LDG.E R5, desc[UR6][R4.64] ;  /* 0x0000000604057981 */ /* 0x000ea2000c1e1900 */
[C---:B-1-3--:R-:W-:Y:S01]  /*0120*/  IMAD.WIDE R6, R0.reuse, 0x4, R12 ;  /* 0x0000000400067825 */ /* 0x04afe200078e020c */
[----:B------:R-:W-:-:S04]  /*0130*/  IADD3 R0, PT, PT, R0, UR4, RZ ;  /* 0x0000000400007c10 */ /* 0x000fc8000fffe0ff */
[----:B------:R-:W-:Y:S01]  /*0140*/  ISETP.GE.AND P0, PT, R0, UR8, PT ;  /* 0x0000000800007c0c */ /* 0x000fe2000bf06270 */
[----:B--2---:R-:W-:-:S05]  /*0150*/  FADD R15, R2, R5 ;  /* 0x00000005020f7221 */ /* 0x004fca0000000000 */
[----:B------:R1:W-:Y:S07]  /*0160*/  STG.E desc[UR6][R6.64], R15 ;  /* 0x0000000f06007986 */ /* 0x0003ee000c101906 */
[----:B------:R-:W-:Y:S05]  /*0170*/  @!P0 BRA `(.L_x_0) ;  /* 0xfffffffc00d88947 */ /* 0x000fea000383ffff */
[----:B------:R-:W-:Y:S05]  /*0180*/  EXIT ;  /* 0x000000000000794d */ /* 0x000fea0003800000 */
.L_x_1:
[----:B------:R-:W-:-:S00]  /*0190*/  BRA `(.L_x_1) ;  /* 0xfffffffc00fc7947 */ /* 0x000fc0000383ffff */
[----:B------:R-:W-:-:S00]  /*01a0*/  NOP ;  /* 0x0000000000007918 */ /* 0x000fc00000000000 */
        /* <DEDUP_REMOVED lines=13> */
.L_x_2:


//--------------------- .nv.shared.reserved.0     --------------------------
	.section	.nv.shared.reserved.0,"aw",@nobits
	.weak		__nv_reservedSMEM_offset_0_alias
	.size		__nv_reservedSMEM_offset_0_alias, 0, 64
	.other		__nv_reservedSMEM_offset_0_alias,@"STO_CUDA_RESERVED_SHARED STV_DEFAULT"
__nv_reservedSMEM_offset_0_alias:
	.zero		0
	.zero		64


//--------------------- .nv.constant0._Z10vector_addPfS_S_i --------------------------
	.section	.nv.constant0._Z10vector_addPfS_S_i,"a",@progbits
	.sectionflags	@""
	.align	4
.nv.constant0._Z10vector_addPfS_S_i:
	.zero		924


//--------------------- SYMBOLS --------------------------

	.type		.nv.reservedSmem.offset0,@object
	.size		.nv.reservedSmem.offset0,0x4
